	.headerflags	@"EF_CUDA_TEXMODE_UNIFIED EF_CUDA_64BIT_ADDRESS EF_CUDA_ACCELERATORS EF_CUDA_SM90 EF_CUDA_VIRTUAL_SM(EF_CUDA_SM90)"
	.elftype	@"ET_EXEC"


//--------------------- .nv.info                  --------------------------
	.section	.nv.info,"",@"SHT_CUDA_INFO"
	.align	4


	//----- nvinfo : EIATTR_REGCOUNT
	.align		4
        /*0000*/ 	.byte	0x04, 0x2f
        /*0002*/ 	.short	(.L_3 - .L_2)
	.align		4
.L_2:
        /*0004*/ 	.word	index@(triton_poi_fused__native_batch_norm_legit_no_training_convolution_relu_15)
        /*0008*/ 	.word	0x00000016


	//----- nvinfo : EIATTR_MIN_STACK_SIZE
	.align		4
.L_3:
        /*000c*/ 	.byte	0x04, 0x12
        /*000e*/ 	.short	(.L_5 - .L_4)
	.align		4
.L_4:
        /*0010*/ 	.word	index@(triton_poi_fused__native_batch_norm_legit_no_training_convolution_relu_15)
        /*0014*/ 	.word	0x00000000


	//----- nvinfo : EIATTR_FRAME_SIZE
	.align		4
.L_5:
        /*0018*/ 	.byte	0x04, 0x11
        /*001a*/ 	.short	(.L_7 - .L_6)
	.align		4
.L_6:
        /*001c*/ 	.word	index@(triton_poi_fused__native_batch_norm_legit_no_training_convolution_relu_15)
        /*0020*/ 	.word	0x00000000


	//----- nvinfo : EIATTR_MIN_STACK_SIZE
	.align		4
.L_7:
        /*0024*/ 	.byte	0x04, 0x12
        /*0026*/ 	.short	(.L_9 - .L_8)
	.align		4
.L_8:
        /*0028*/ 	.word	index@(triton_poi_fused__native_batch_norm_legit_no_training_convolution_relu_15)
        /*002c*/ 	.word	0x00000000
.L_9:


//--------------------- .nv.info.triton_poi_fused__native_batch_norm_legit_no_training_convolution_relu_15 --------------------------
	.section	.nv.info.triton_poi_fused__native_batch_norm_legit_no_training_convolution_relu_15,"",@"SHT_CUDA_INFO"
	.sectionflags	@""
	.align	4


	//----- nvinfo : EIATTR_CUDA_API_VERSION
	.align		4
        /*0000*/ 	.byte	0x04, 0x37
        /*0002*/ 	.short	(.L_11 - .L_10)
.L_10:
        /*0004*/ 	.word	0x0000007c


	//----- nvinfo : EIATTR_KPARAM_INFO
	.align		4
.L_11:
        /*0008*/ 	.byte	0x04, 0x17
        /*000a*/ 	.short	(.L_13 - .L_12)
.L_12:
        /*000c*/ 	.word	0x00000000
        /*0010*/ 	.short	0x0007
        /*0012*/ 	.short	0x0038
        /*0014*/ 	.byte	0x00, 0xf0, 0x11, 0x00


	//----- nvinfo : EIATTR_KPARAM_INFO
	.align		4
.L_13:
        /*0018*/ 	.byte	0x04, 0x17
        /*001a*/ 	.short	(.L_15 - .L_14)
.L_14:
        /*001c*/ 	.word	0x00000000
        /*0020*/ 	.short	0x0006
        /*0022*/ 	.short	0x0030
        /*0024*/ 	.byte	0x00, 0xf4, 0x21, 0x00


	//----- nvinfo : EIATTR_KPARAM_INFO
	.align		4
.L_15:
        /*0028*/ 	.byte	0x04, 0x17
        /*002a*/ 	.short	(.L_17 - .L_16)
.L_16:
        /*002c*/ 	.word	0x00000000
        /*0030*/ 	.short	0x0005
        /*0032*/ 	.short	0x0028
        /*0034*/ 	.byte	0x00, 0xf4, 0x21, 0x00


	//----- nvinfo : EIATTR_KPARAM_INFO
	.align		4
.L_17:
        /*0038*/ 	.byte	0x04, 0x17
        /*003a*/ 	.short	(.L_19 - .L_18)
.L_18:
        /*003c*/ 	.word	0x00000000
        /*0040*/ 	.short	0x0004
        /*0042*/ 	.short	0x0020
        /*0044*/ 	.byte	0x00, 0xf4, 0x21, 0x00


	//----- nvinfo : EIATTR_KPARAM_INFO
	.align		4
.L_19:
        /*0048*/ 	.byte	0x04, 0x17
        /*004a*/ 	.short	(.L_21 - .L_20)
.L_20:
        /*004c*/ 	.word	0x00000000
        /*0050*/ 	.short	0x0003
        /*0052*/ 	.short	0x0018
        /*0054*/ 	.byte	0x00, 0xf4, 0x21, 0x00


	//----- nvinfo : EIATTR_KPARAM_INFO
	.align		4
.L_21:
        /*0058*/ 	.byte	0x04, 0x17
        /*005a*/ 	.short	(.L_23 - .L_22)
.L_22:
        /*005c*/ 	.word	0x00000000
        /*0060*/ 	.short	0x0002
        /*0062*/ 	.short	0x0010
        /*0064*/ 	.byte	0x00, 0xf4, 0x21, 0x00


	//----- nvinfo : EIATTR_KPARAM_INFO
	.align		4
.L_23:
        /*0068*/ 	.byte	0x04, 0x17
        /*006a*/ 	.short	(.L_25 - .L_24)
.L_24:
        /*006c*/ 	.word	0x00000000
        /*0070*/ 	.short	0x0001
        /*0072*/ 	.short	0x0008
        /*0074*/ 	.byte	0x00, 0xf4, 0x21, 0x00


	//----- nvinfo : EIATTR_KPARAM_INFO
	.align		4
.L_25:
        /*0078*/ 	.byte	0x04, 0x17
        /*007a*/ 	.short	(.L_27 - .L_26)
.L_26:
        /*007c*/ 	.word	0x00000000
        /*0080*/ 	.short	0x0000
        /*0082*/ 	.short	0x0000
        /*0084*/ 	.byte	0x00, 0xf4, 0x21, 0x00


	//----- nvinfo : EIATTR_SPARSE_MMA_MASK
	.align		4
.L_27:
        /*0088*/ 	.byte	0x03, 0x50
        /*008a*/ 	.short	0x0000


	//----- nvinfo : EIATTR_MAXREG_COUNT
	.align		4
        /*008c*/ 	.byte	0x03, 0x1b
        /*008e*/ 	.short	0x00ff


	//----- nvinfo : EIATTR_EXIT_INSTR_OFFSETS
	.align		4
        /*0090*/ 	.byte	0x04, 0x1c
        /*0092*/ 	.short	(.L_29 - .L_28)


	//   ....[0]....
.L_28:
        /*0094*/ 	.word	0x000003d0


	//----- nvinfo : EIATTR_REQNTID
	.align		4
.L_29:
        /*0098*/ 	.byte	0x04, 0x10
        /*009a*/ 	.short	(.L_31 - .L_30)
.L_30:
        /*009c*/ 	.word	0x00000100
        /*00a0*/ 	.word	0x00000001
        /*00a4*/ 	.word	0x00000001


	//----- nvinfo : EIATTR_CBANK_PARAM_SIZE
	.align		4
.L_31:
        /*00a8*/ 	.byte	0x03, 0x19
        /*00aa*/ 	.short	0x003c


	//----- nvinfo : EIATTR_PARAM_CBANK
	.align		4
        /*00ac*/ 	.byte	0x04, 0x0a
        /*00ae*/ 	.short	(.L_33 - .L_32)
	.align		4
.L_32:
        /*00b0*/ 	.word	index@(.nv.constant0.triton_poi_fused__native_batch_norm_legit_no_training_convolution_relu_15)
        /*00b4*/ 	.short	0x0210
        /*00b6*/ 	.short	0x003c


	//----- nvinfo : EIATTR_SW_WAR
	.align		4
.L_33:
        /*00b8*/ 	.byte	0x04, 0x36
        /*00ba*/ 	.short	(.L_35 - .L_34)
.L_34:
        /*00bc*/ 	.word	0x00000008
.L_35:


//--------------------- .nv.callgraph             --------------------------
	.section	.nv.callgraph,"",@"SHT_CUDA_CALLGRAPH"
	.align	4
	.sectionentsize	8
	.align		4
        /*0000*/ 	.word	0x00000000
	.align		4
        /*0004*/ 	.word	0xffffffff
	.align		4
        /*0008*/ 	.word	0x00000000
	.align		4
        /*000c*/ 	.word	0xfffffffe
	.align		4
        /*0010*/ 	.word	0x00000000
	.align		4
        /*0014*/ 	.word	0xfffffffd
	.align		4
        /*0018*/ 	.word	0x00000000
	.align		4
        /*001c*/ 	.word	0xfffffffc


//--------------------- .nv.constant4             --------------------------
	.section	.nv.constant4,"a",@progbits
	.align	8
	.align		8
.nv.constant4:
        /*0000*/ 	.dword	_$_str
	.align		8
        /*0008*/ 	.dword	_$_str_$_2


//--------------------- .text.triton_poi_fused__native_batch_norm_legit_no_training_convolution_relu_15 --------------------------
	.section	.text.triton_poi_fused__native_batch_norm_legit_no_training_convolution_relu_15,"ax",@progbits
	.align	128
        .global         triton_poi_fused__native_batch_norm_legit_no_training_convolution_relu_15
        .type           triton_poi_fused__native_batch_norm_legit_no_training_convolution_relu_15,@function
        .size           triton_poi_fused__native_batch_norm_legit_no_training_convolution_relu_15,(.L_x_1 - triton_poi_fused__native_batch_norm_legit_no_training_convolution_relu_15)
        .other          triton_poi_fused__native_batch_norm_legit_no_training_convolution_relu_15,@"STO_CUDA_ENTRY STV_DEFAULT"
triton_poi_fused__native_batch_norm_legit_no_training_convolution_relu_15:
.text.triton_poi_fused__native_batch_norm_legit_no_training_convolution_relu_15:
[----:B------:R-:W-:Y:S01]  /*0000*/  LDC R1, c[0x0][0x28] ;  /* 0x00000a00ff017b82 */ /* 0x000fe20000000800 */
[----:B------:R-:W1:Y:S01]  /*0010*/  S2R R0, SR_TID.X ;  /* 0x0000000000007919 */ /* 0x000e620000002100 */
[----:B------:R-:W-:-:S06]  /*0020*/  HFMA2.MMA R2, -RZ, RZ, 0, 0 ;  /* 0x00000000ff027435 */ /* 0x000fcc00000001ff */
[----:B------:R-:W2:Y:S01]  /*0030*/  LDC.64 R14, c[0x0][0x228] ;  /* 0x00008a00ff0e7b82 */ /* 0x000ea20000000a00 */
[----:B------:R-:W-:Y:S01]  /*0040*/  ULDC.64 UR4, c[0x0][0x208] ;  /* 0x0000820000047ab9 */ /* 0x000fe20000000a00 */
[----:B------:R-:W3:Y:S06]  /*0050*/  S2R R5, SR_CTAID.X ;  /* 0x0000000000057919 */ /* 0x000eec0000002500 */
[----:B------:R-:W4:Y:S08]  /*0060*/  LDC.64 R10, c[0x0][0x218] ;  /* 0x00008600ff0a7b82 */ /* 0x000f300000000a00 */
[----:B------:R-:W5:Y:S08]  /*0070*/  LDC.64 R12, c[0x0][0x220] ;  /* 0x00008800ff0c7b82 */ /* 0x000f700000000a00 */
[----:B------:R-:W4:Y:S01]  /*0080*/  LDC.64 R16, c[0x0][0x230] ;  /* 0x00008c00ff107b82 */ /* 0x000f220000000a00 */
[----:B-1----:R-:W-:-:S02]  /*0090*/  SHF.L.U32 R0, R0, 0x1, RZ ;  /* 0x0000000100007819 */ /* 0x002fc400000006ff */
[----:B---3--:R-:W-:Y:S02]  /*00a0*/  SHF.R.S32.HI R3, RZ, 0x16, R5 ;  /* 0x00000016ff037819 */ /* 0x008fe40000011405 */
[----:B------:R-:W-:Y:S02]  /*00b0*/  LOP3.LUT R0, R0, 0x1fe, RZ, 0xc0, !PT ;  /* 0x000001fe00007812 */ /* 0x000fe400078ec0ff */
[----:B------:R-:W-:Y:S02]  /*00c0*/  SGXT R3, R3, 0x1 ;  /* 0x000000010303781a */ /* 0x000fe40000000200 */
[----:B------:R-:W-:-:S04]  /*00d0*/  LEA R0, R5, R0, 0x9 ;  /* 0x0000000005007211 */ /* 0x000fc800078e48ff */
[----:B------:R-:W-:-:S04]  /*00e0*/  LEA.HI R3, R3, R0, RZ, 0x9 ;  /* 0x0000000003037211 */ /* 0x000fc800078f48ff */
[----:B------:R-:W-:-:S05]  /*00f0*/  SHF.R.S32.HI R3, RZ, 0x9, R3 ;  /* 0x00000009ff037819 */ /* 0x000fca0000011403 */
[----:B------:R-:W-:-:S05]  /*0100*/  IMAD.HI R2, R3, -0x6db6db6d, R2 ;  /* 0x9249249303027827 */ /* 0x000fca00078e0202 */
[----:B------:R-:W-:-:S04]  /*0110*/  SHF.R.U32.HI R5, RZ, 0x1f, R2 ;  /* 0x0000001fff057819 */ /* 0x000fc80000011602 */
[----:B------:R-:W-:-:S05]  /*0120*/  LEA.HI.SX32 R5, R2, R5, 0x1b ;  /* 0x0000000502057211 */ /* 0x000fca00078fdaff */
[----:B------:R-:W-:Y:S02]  /*0130*/  IMAD R19, R5, -0x38, R3 ;  /* 0xffffffc805137824 */ /* 0x000fe400078e0203 */
[----:B------:R-:W1:Y:S02]  /*0140*/  LDC.64 R2, c[0x0][0x210] ;  /* 0x00008400ff027b82 */ /* 0x000e640000000a00 */
[----:B--2---:R-:W-:-:S05]  /*0150*/  IMAD.WIDE R14, R19, 0x4, R14 ;  /* 0x00000004130e7825 */ /* 0x004fca00078e020e */
[----:B------:R2:W3:Y:S01]  /*0160*/  LDG.E.EL R18, desc[UR4][R14.64] ;  /* 0x000000040e127981 */ /* 0x0004e2000c2e1900 */
[----:B------:R-:W2:Y:S01]  /*0170*/  LDC.64 R4, c[0x0][0x238] ;  /* 0x00008e00ff047b82 */ /* 0x000ea20000000a00 */
[----:B----4-:R-:W-:-:S04]  /*0180*/  IMAD.WIDE R10, R19, 0x4, R10 ;  /* 0x00000004130a7825 */ /* 0x010fc800078e020a */
[----:B-----5:R-:W-:Y:S01]  /*0190*/  IMAD.WIDE R12, R19, 0x4, R12 ;  /* 0x00000004130c7825 */ /* 0x020fe200078e020c */
[----:B------:R4:W5:Y:S04]  /*01a0*/  LDG.E.EL R8, desc[UR4][R10.64] ;  /* 0x000000040a087981 */ /* 0x000968000c2e1900 */
[----:B------:R-:W5:Y:S01]  /*01b0*/  LDG.E.EL R9, desc[UR4][R12.64] ;  /* 0x000000040c097981 */ /* 0x000f62000c2e1900 */
[----:B-1----:R-:W-:-:S05]  /*01c0*/  IMAD.WIDE R2, R0, 0x4, R2 ;  /* 0x0000000400027825 */ /* 0x002fca00078e0202 */
[----:B------:R-:W5:Y:S01]  /*01d0*/  LDG.E.64 R6, desc[UR4][R2.64] ;  /* 0x0000000402067981 */ /* 0x000f62000c1e1b00 */
[----:B0-2---:R-:W-:-:S04]  /*01e0*/  IMAD.WIDE R14, R19, 0x4, R16 ;  /* 0x00000004130e7825 */ /* 0x005fc800078e0210 */
[----:B------:R-:W-:Y:S02]  /*01f0*/  IMAD.WIDE R16, R19, 0x4, R4 ;  /* 0x0000000413107825 */ /* 0x000fe400078e0204 */
[----:B------:R-:W2:Y:S01]  /*0200*/  LDG.E.EL R14, desc[UR4][R14.64] ;  /* 0x000000040e0e7981 */ /* 0x000ea2000c2e1900 */
[----:B----4-:R-:W-:Y:S01]  /*0210*/  MOV R10, 0x3e800000 ;  /* 0x3e800000000a7802 */ /* 0x010fe20000000f00 */
[----:B------:R-:W0:Y:S02]  /*0220*/  LDC.64 R4, c[0x0][0x240] ;  /* 0x00009000ff047b82 */ /* 0x000e240000000a00 */
[----:B------:R-:W2:Y:S01]  /*0230*/  LDG.E.EL R17, desc[UR4][R16.64] ;  /* 0x0000000410117981 */ /* 0x000ea2000c2e1900 */
[----:B0-----:R-:W-:-:S04]  /*0240*/  IMAD.WIDE R4, R0, 0x4, R4 ;  /* 0x0000000400047825 */ /* 0x001fc800078e0204 */
[----:B---3--:R-:W-:-:S04]  /*0250*/  FADD R18, R18, 9.9999997473787516356e-06 ;  /* 0x3727c5ac12127421 */ /* 0x008fc80000000000 */
[----:B------:R-:W0:Y:S02]  /*0260*/  MUFU.SQRT R19, R18 ;  /* 0x0000001200137308 */ /* 0x000e240000002000 */
[C---:B0-----:R-:W-:Y:S02]  /*0270*/  FSETP.GT.AND P0, PT, R19.reuse, 8.50705917302346158658e+37, PT ;  /* 0x7e8000001300780b */ /* 0x041fe40003f04000 */
[----:B------:R-:W-:-:S11]  /*0280*/  FSETP.GEU.AND P1, PT, R19, 1.175494350822287508e-38, PT ;  /* 0x008000001300780b */ /* 0x000fd60003f2e000 */
[----:B------:R-:W-:-:S04]  /*0290*/  @P0 FMUL R19, R19, 0.25 ;  /* 0x3e80000013130820 */ /* 0x000fc80000400000 */
[----:B------:R-:W-:-:S06]  /*02a0*/  @!P1 FMUL R19, R19, 16777216 ;  /* 0x4b80000013139820 */ /* 0x000fcc0000400000 */
[----:B------:R-:W0:Y:S01]  /*02b0*/  MUFU.RCP R19, R19 ;  /* 0x0000001300137308 */ /* 0x000e220000001000 */
[----:B------:R-:W-:Y:S01]  /*02c0*/  FSEL R10, R10, 1, P0 ;  /* 0x3f8000000a0a7808 */ /* 0x000fe20000000000 */
[--C-:B-----5:R-:W-:Y:S01]  /*02d0*/  FADD R6, R6, R8.reuse ;  /* 0x0000000806067221 */ /* 0x120fe20000000000 */
[----:B------:R-:W-:-:S03]  /*02e0*/  FADD R7, R7, R8 ;  /* 0x0000000807077221 */ /* 0x000fc60000000000 */
[----:B------:R-:W-:Y:S01]  /*02f0*/  @!P1 FMUL R10, R10, 16777216 ;  /* 0x4b8000000a0a9820 */ /* 0x000fe20000400000 */
[C---:B------:R-:W-:Y:S01]  /*0300*/  FADD R8, -R9.reuse, R6 ;  /* 0x0000000609087221 */ /* 0x040fe20000000100 */
[----:B------:R-:W-:Y:S02]  /*0310*/  FADD R9, -R9, R7 ;  /* 0x0000000709097221 */ /* 0x000fe40000000100 */
[----:B0-----:R-:W-:-:S04]  /*0320*/  FMUL R10, R19, R10 ;  /* 0x0000000a130a7220 */ /* 0x001fc80000400000 */
[-C--:B------:R-:W-:Y:S01]  /*0330*/  FMUL R8, R8, R10.reuse ;  /* 0x0000000a08087220 */ /* 0x080fe20000400000 */
[----:B------:R-:W-:-:S03]  /*0340*/  FMUL R10, R9, R10 ;  /* 0x0000000a090a7220 */ /* 0x000fc60000400000 */
[C-C-:B--2---:R-:W-:Y:S01]  /*0350*/  FFMA R8, R14.reuse, R8, R17.reuse ;  /* 0x000000080e087223 */ /* 0x144fe20000000011 */
[----:B------:R-:W-:-:S04]  /*0360*/  FFMA R10, R14, R10, R17 ;  /* 0x0000000a0e0a7223 */ /* 0x000fc80000000011 */
[----:B------:R-:W-:Y:S02]  /*0370*/  FSETP.GEU.AND P0, PT, R8, RZ, PT ;  /* 0x000000ff0800720b */ /* 0x000fe40003f0e000 */
[----:B------:R-:W-:Y:S02]  /*0380*/  FSETP.GEU.AND P1, PT, R10, RZ, PT ;  /* 0x000000ff0a00720b */ /* 0x000fe40003f2e000 */
[----:B------:R-:W-:Y:S02]  /*0390*/  FSEL R8, R8, RZ, P0 ;  /* 0x000000ff08087208 */ /* 0x000fe40000000000 */
[----:B------:R-:W-:Y:S01]  /*03a0*/  FSEL R9, R10, RZ, P1 ;  /* 0x000000ff0a097208 */ /* 0x000fe20000800000 */
[----:B------:R-:W-:Y:S04]  /*03b0*/  STG.E.64 desc[UR4][R2.64], R6 ;  /* 0x0000000602007986 */ /* 0x000fe8000c101b04 */
[----:B------:R-:W-:Y:S01]  /*03c0*/  STG.E.64 desc[UR4][R4.64], R8 ;  /* 0x0000000804007986 */ /* 0x000fe2000c101b04 */
[----:B------:R-:W-:Y:S05]  /*03d0*/  EXIT ;  /* 0x000000000000794d */ /* 0x000fea0003800000 */
.L_x_0:
[----:B------:R-:W-:-:S00]  /*03e0*/  BRA `(.L_x_0) ;  /* 0xfffffffc00fc7947 */ /* 0x000fc0000383ffff */
[----:B------:R-:W-:-:S00]  /*03f0*/  NOP ;  /* 0x0000000000007918 */ /* 0x000fc00000000000 */
        /* <DEDUP_REMOVED lines=8> */
.L_x_1:


//--------------------- .nv.global.init           --------------------------
	.section	.nv.global.init,"aw",@progbits
.nv.global.init:
	.type		_$_str,@object
	.size		_$_str,(_$_str_$_2 - _$_str)
_$_str:
        /*0000*/ 	.byte	0x5f, 0x5f, 0x43, 0x55, 0x44, 0x41, 0x5f, 0x46, 0x54, 0x5a, 0x00
	.type		_$_str_$_2,@object
	.size		_$_str_$_2,(.L_1 - _$_str_$_2)
_$_str_$_2:
        /*000b*/ 	.byte	0x5f, 0x5f, 0x43, 0x55, 0x44, 0x41, 0x5f, 0x50, 0x52, 0x45, 0x43, 0x5f, 0x53, 0x51, 0x52, 0x54
        /*001b*/ 	.byte	0x00
.L_1:


//--------------------- .nv.constant0.triton_poi_fused__native_batch_norm_legit_no_training_convolution_relu_15 --------------------------
	.section	.nv.constant0.triton_poi_fused__native_batch_norm_legit_no_training_convolution_relu_15,"a",@progbits
	.sectionflags	@""
	.align	4
.nv.constant0.triton_poi_fused__native_batch_norm_legit_no_training_convolution_relu_15:
	.zero		588
